//
// Generated by NVIDIA NVVM Compiler
//
// Compiler Build ID: CL-36424714
// Cuda compilation tools, release 13.0, V13.0.88
// Based on NVVM 20.0.0
//

.version 9.0
.target sm_100
.address_size 64

	// .globl	_Z8primemodPbf

.visible .entry _Z8primemodPbf(
	.param .u64 .ptr .align 1 _Z8primemodPbf_param_0,
	.param .f32 _Z8primemodPbf_param_1
)
{
	.reg .pred 	%p<6>;
	.reg .b16 	%rs<2>;
	.reg .b32 	%r<10>;
	.reg .b32 	%f<4>;
	.reg .b64 	%rd<5>;

	ld.param.u64 	%rd2, [_Z8primemodPbf_param_0];
	ld.param.f32 	%f1, [_Z8primemodPbf_param_1];
	mov.u32 	%r4, %tid.x;
	mov.u32 	%r5, %ctaid.x;
	mov.u32 	%r6, %ntid.x;
	mad.lo.s32 	%r7, %r5, %r6, %r4;
	add.s32 	%r1, %r7, 2;
	cvt.rn.f32.s32 	%f2, %r1;
	setp.leu.f32 	%p1, %f1, %f2;
	@%p1 bra 	$L__BB0_5;
	cvta.to.global.u64 	%rd1, %rd2;
	mov.u32 	%r9, %r1;
$L__BB0_2:
	rem.s32 	%r8, %r9, %r1;
	setp.ne.s32 	%p2, %r8, 0;
	setp.eq.s32 	%p3, %r1, %r9;
	or.pred  	%p4, %p3, %p2;
	@%p4 bra 	$L__BB0_4;
	cvt.s64.s32 	%rd3, %r9;
	add.s64 	%rd4, %rd1, %rd3;
	mov.b16 	%rs1, 0;
	st.global.u8 	[%rd4], %rs1;
$L__BB0_4:
	add.s32 	%r9, %r9, 1;
	cvt.rn.f32.s32 	%f3, %r9;
	setp.gt.f32 	%p5, %f1, %f3;
	@%p5 bra 	$L__BB0_2;
$L__BB0_5:
	ret;

}


// ===== COMPILED SASS (sm_100) =====

	.target	sm_100

	.elftype	@"ET_EXEC"


//--------------------- .note.nv.tkinfo           --------------------------
	.section	.note.nv.tkinfo,"",@"SHT_NOTE"
	.sectionflags	@"SHF_NOTE_NV_TKINFO"
	.tkinfo
        /*0018*/ 	.word	0x00000002
        /*0030*/ 	.string	""
        /*0030*/ 	.string	"ptxas"
        /*0030*/ 	.string	"Cuda compilation tools, release 13.0, V13.0.88"
        /*0030*/ 	.string	"Build cuda_13.0.r13.0/compiler.36424714_0"
        /*0030*/ 	.string	"-arch sm_100 -m 64 "



//--------------------- .note.nv.cuinfo           --------------------------
	.section	.note.nv.cuinfo,"",@"SHT_NOTE"
	.sectionflags	@"SHF_NOTE_NV_CUINFO"
        /*0018*/ 	.short	0x0002
        /*001a*/ 	.short	0x0064
        /*001c*/ 	.short	0x0082
	.zero		2


//--------------------- .nv.info                  --------------------------
	.section	.nv.info,"",@"SHT_CUDA_INFO"
	.align	4


	//----- nvinfo : EIATTR_REGCOUNT
	.align		4
        /*0000*/ 	.byte	0x04, 0x2f
        /*0002*/ 	.short	(.L_1 - .L_0)
	.align		4
.L_0:
        /*0004*/ 	.word	index@(_Z8primemodPbf)
        /*0008*/ 	.word	0x0000000c


	//----- nvinfo : EIATTR_FRAME_SIZE
	.align		4
.L_1:
        /*000c*/ 	.byte	0x04, 0x11
        /*000e*/ 	.short	(.L_3 - .L_2)
	.align		4
.L_2:
        /*0010*/ 	.word	index@(_Z8primemodPbf)
        /*0014*/ 	.word	0x00000000


	//----- nvinfo : EIATTR_MIN_STACK_SIZE
	.align		4
.L_3:
        /*0018*/ 	.byte	0x04, 0x12
        /*001a*/ 	.short	(.L_5 - .L_4)
	.align		4
.L_4:
        /*001c*/ 	.word	index@(_Z8primemodPbf)
        /*0020*/ 	.word	0x00000000
.L_5:


//--------------------- .nv.compat                --------------------------
	.section	.nv.compat,"",@"SHT_CUDA_COMPAT_INFO"
	.align	4
        /*0000*/ 	.byte	0x02, 0x09, 0x00, 0x00, 0x02, 0x02, 0x01, 0x00, 0x02, 0x05, 0x05, 0x00, 0x03, 0x07, 0x01, 0x01
        /*0010*/ 	.byte	0x02, 0x03, 0x00, 0x00, 0x02, 0x06, 0x01, 0x00, 0x04, 0x0b, 0x08, 0x00, 0x09, 0x00, 0x00, 0x00
        /*0020*/ 	.byte	0x00, 0x00, 0x00, 0x00


//--------------------- .nv.info._Z8primemodPbf   --------------------------
	.section	.nv.info._Z8primemodPbf,"",@"SHT_CUDA_INFO"
	.sectionflags	@""
	.align	4


	//----- nvinfo : EIATTR_CUDA_API_VERSION
	.align		4
        /*0000*/ 	.byte	0x04, 0x37
        /*0002*/ 	.short	(.L_7 - .L_6)
.L_6:
        /*0004*/ 	.word	0x00000082


	//----- nvinfo : EIATTR_KPARAM_INFO
	.align		4
.L_7:
        /*0008*/ 	.byte	0x04, 0x17
        /*000a*/ 	.short	(.L_9 - .L_8)
.L_8:
        /*000c*/ 	.word	0x00000000
        /*0010*/ 	.short	0x0001
        /*0012*/ 	.short	0x0008
        /*0014*/ 	.byte	0x00, 0xf0, 0x11, 0x00


	//----- nvinfo : EIATTR_KPARAM_INFO
	.align		4
.L_9:
        /*0018*/ 	.byte	0x04, 0x17
        /*001a*/ 	.short	(.L_11 - .L_10)
.L_10:
        /*001c*/ 	.word	0x00000000
        /*0020*/ 	.short	0x0000
        /*0022*/ 	.short	0x0000
        /*0024*/ 	.byte	0x00, 0xf5, 0x21, 0x00


	//----- nvinfo : EIATTR_SPARSE_MMA_MASK
	.align		4
.L_11:
        /*0028*/ 	.byte	0x03, 0x50
        /*002a*/ 	.short	0x0000


	//----- nvinfo : EIATTR_MAXREG_COUNT
	.align		4
        /*002c*/ 	.byte	0x03, 0x1b
        /*002e*/ 	.short	0x00ff


	//----- nvinfo : EIATTR_MERCURY_ISA_VERSION
	.align		4
        /*0030*/ 	.byte	0x03, 0x5f
        /*0032*/ 	.short	0x0101


	//----- nvinfo : EIATTR_VRC_CTA_INIT_COUNT
	.align		4
        /*0034*/ 	.byte	0x02, 0x4a
	.zero		1
	.zero		1


	//----- nvinfo : EIATTR_EXIT_INSTR_OFFSETS
	.align		4
        /*0038*/ 	.byte	0x04, 0x1c
        /*003a*/ 	.short	(.L_13 - .L_12)


	//   ....[0]....
.L_12:
        /*003c*/ 	.word	0x00000090


	//   ....[1]....
        /*0040*/ 	.word	0x000002e0


	//----- nvinfo : EIATTR_CRS_STACK_SIZE
	.align		4
.L_13:
        /*0044*/ 	.byte	0x04, 0x1e
        /*0046*/ 	.short	(.L_15 - .L_14)
.L_14:
        /*0048*/ 	.word	0x00000000


	//----- nvinfo : EIATTR_CBANK_PARAM_SIZE
	.align		4
.L_15:
        /*004c*/ 	.byte	0x03, 0x19
        /*004e*/ 	.short	0x000c


	//----- nvinfo : EIATTR_PARAM_CBANK
	.align		4
        /*0050*/ 	.byte	0x04, 0x0a
        /*0052*/ 	.short	(.L_17 - .L_16)
	.align		4
.L_16:
        /*0054*/ 	.word	index@(.nv.constant0._Z8primemodPbf)
        /*0058*/ 	.short	0x0380
        /*005a*/ 	.short	0x000c


	//----- nvinfo : EIATTR_SW_WAR
	.align		4
.L_17:
        /*005c*/ 	.byte	0x04, 0x36
        /*005e*/ 	.short	(.L_19 - .L_18)
.L_18:
        /*0060*/ 	.word	0x00000008
.L_19:


//--------------------- .nv.callgraph             --------------------------
	.section	.nv.callgraph,"",@"SHT_CUDA_CALLGRAPH"
	.align	4
	.sectionentsize	8
	.align		4
        /*0000*/ 	.word	0x00000000
	.align		4
        /*0004*/ 	.word	0xffffffff
	.align		4
        /*0008*/ 	.word	0x00000000
	.align		4
        /*000c*/ 	.word	0xfffffffe
	.align		4
        /*0010*/ 	.word	0x00000000
	.align		4
        /*0014*/ 	.word	0xfffffffd
	.align		4
        /*0018*/ 	.word	0x00000000
	.align		4
        /*001c*/ 	.word	0xfffffffc


//--------------------- .text._Z8primemodPbf      --------------------------
	.section	.text._Z8primemodPbf,"ax",@progbits
	.align	128
        .global         _Z8primemodPbf
        .type           _Z8primemodPbf,@function
        .size           _Z8primemodPbf,(.L_x_2 - _Z8primemodPbf)
        .other          _Z8primemodPbf,@"STO_CUDA_ENTRY STV_DEFAULT"
_Z8primemodPbf:
.text._Z8primemodPbf:
[----:B------:R-:W-:Y:S01]  /*0000*/  LDC R1, c[0x0][0x37c] ;  /* 0x0000df00ff017b82 */ /* 0x000fe20000000800 */
[----:B------:R-:W0:Y:S07]  /*0010*/  S2R R0, SR_TID.X ;  /* 0x0000000000007919 */ /* 0x000e2e0000002100 */
[----:B------:R-:W0:Y:S01]  /*0020*/  S2UR UR4, SR_CTAID.X ;  /* 0x00000000000479c3 */ /* 0x000e220000002500 */
[----:B------:R-:W1:Y:S07]  /*0030*/  LDCU UR5, c[0x0][0x388] ;  /* 0x00007100ff0577ac */ /* 0x000e6e0008000800 */
[----:B------:R-:W0:Y:S02]  /*0040*/  LDC R3, c[0x0][0x360] ;  /* 0x0000d800ff037b82 */ /* 0x000e240000000800 */
[----:B0-----:R-:W-:-:S04]  /*0050*/  IMAD R0, R3, UR4, R0 ;  /* 0x0000000403007c24 */ /* 0x001fc8000f8e0200 */
[----:B------:R-:W-:-:S05]  /*0060*/  VIADD R0, R0, 0x2 ;  /* 0x0000000200007836 */ /* 0x000fca0000000000 */
[----:B------:R-:W-:-:S04]  /*0070*/  I2FP.F32.S32 R2, R0 ;  /* 0x0000000000027245 */ /* 0x000fc80000201400 */
[----:B-1----:R-:W-:-:S13]  /*0080*/  FSETP.GEU.AND P0, PT, R2, UR5, PT ;  /* 0x0000000502007c0b */ /* 0x002fda000bf0e000 */
[----:B------:R-:W-:Y:S05]  /*0090*/  @P0 EXIT ;  /* 0x000000000000094d */ /* 0x000fea0003800000 */
[-C--:B------:R-:W-:Y:S01]  /*00a0*/  IABS R7, R0.reuse ;  /* 0x0000000000077213 */ /* 0x080fe20000000000 */
[----:B------:R-:W0:Y:S01]  /*00b0*/  LDCU.64 UR4, c[0x0][0x358] ;  /* 0x00006b00ff0477ac */ /* 0x000e220008000a00 */
[-C--:B------:R-:W-:Y:S02]  /*00c0*/  IABS R8, R0.reuse ;  /* 0x0000000000087213 */ /* 0x080fe40000000000 */
[----:B------:R-:W1:Y:S01]  /*00d0*/  I2F.RP R4, R7 ;  /* 0x0000000700047306 */ /* 0x000e620000209400 */
[----:B------:R-:W-:Y:S01]  /*00e0*/  ISETP.NE.AND P1, PT, R0, RZ, PT ;  /* 0x000000ff0000720c */ /* 0x000fe20003f25270 */
[----:B------:R-:W2:Y:S01]  /*00f0*/  LDCU UR6, c[0x0][0x388] ;  /* 0x00007100ff0677ac */ /* 0x000ea20008000800 */
[----:B------:R-:W-:Y:S01]  /*0100*/  IABS R9, R0 ;  /* 0x0000000000097213 */ /* 0x000fe20000000000 */
[----:B------:R-:W-:-:S04]  /*0110*/  IMAD.MOV R8, RZ, RZ, -R8 ;  /* 0x000000ffff087224 */ /* 0x000fc800078e0a08 */
[----:B-1----:R-:W1:Y:S02]  /*0120*/  MUFU.RCP R4, R4 ;  /* 0x0000000400047308 */ /* 0x002e640000001000 */
[----:B-1----:R-:W-:-:S06]  /*0130*/  VIADD R2, R4, 0xffffffe ;  /* 0x0ffffffe04027836 */ /* 0x002fcc0000000000 */
[----:B------:R1:W3:Y:S02]  /*0140*/  F2I.FTZ.U32.TRUNC.NTZ R3, R2 ;  /* 0x0000000200037305 */ /* 0x0002e4000021f000 */
[----:B-1----:R-:W-:Y:S02]  /*0150*/  IMAD.MOV.U32 R2, RZ, RZ, RZ ;  /* 0x000000ffff027224 */ /* 0x002fe400078e00ff */
[----:B---3--:R-:W-:-:S04]  /*0160*/  IMAD.MOV R6, RZ, RZ, -R3 ;  /* 0x000000ffff067224 */ /* 0x008fc800078e0a03 */
[----:B------:R-:W-:-:S04]  /*0170*/  IMAD R5, R6, R7, RZ ;  /* 0x0000000706057224 */ /* 0x000fc800078e02ff */
[----:B------:R-:W-:-:S04]  /*0180*/  IMAD.HI.U32 R4, R3, R5, R2 ;  /* 0x0000000503047227 */ /* 0x000fc800078e0002 */
[----:B0-2---:R-:W-:-:S07]  /*0190*/  IMAD.MOV.U32 R5, RZ, RZ, R0 ;  /* 0x000000ffff057224 */ /* 0x005fce00078e0000 */
.L_x_0:
[----:B------:R-:W-:Y:S02]  /*01a0*/  IABS R3, R5 ;  /* 0x0000000500037213 */ /* 0x000fe40000000000 */
[----:B------:R-:W-:-:S03]  /*01b0*/  ISETP.GE.AND P2, PT, R5, RZ, PT ;  /* 0x000000ff0500720c */ /* 0x000fc60003f46270 */
[----:B------:R-:W-:-:S04]  /*01c0*/  IMAD.HI.U32 R2, R4, R3, RZ ;  /* 0x0000000304027227 */ /* 0x000fc800078e00ff */
[----:B------:R-:W-:-:S05]  /*01d0*/  IMAD R2, R2, R8, R3 ;  /* 0x0000000802027224 */ /* 0x000fca00078e0203 */
[----:B------:R-:W-:-:S13]  /*01e0*/  ISETP.GT.U32.AND P0, PT, R7, R2, PT ;  /* 0x000000020700720c */ /* 0x000fda0003f04070 */
[----:B------:R-:W-:-:S05]  /*01f0*/  @!P0 IMAD.IADD R2, R2, 0x1, -R9 ;  /* 0x0000000102028824 */ /* 0x000fca00078e0a09 */
[----:B------:R-:W-:-:S13]  /*0200*/  ISETP.GT.U32.AND P0, PT, R7, R2, PT ;  /* 0x000000020700720c */ /* 0x000fda0003f04070 */
[----:B------:R-:W-:-:S04]  /*0210*/  @!P0 IMAD.IADD R2, R2, 0x1, -R9 ;  /* 0x0000000102028824 */ /* 0x000fc800078e0a09 */
[----:B------:R-:W-:Y:S01]  /*0220*/  @!P2 IMAD.MOV R2, RZ, RZ, -R2 ;  /* 0x000000ffff02a224 */ /* 0x000fe200078e0a02 */
[----:B------:R-:W-:-:S04]  /*0230*/  @!P1 LOP3.LUT R2, RZ, R0, RZ, 0x33, !PT ;  /* 0x00000000ff029212 */ /* 0x000fc800078e33ff */
[----:B------:R-:W-:-:S04]  /*0240*/  ISETP.NE.AND P0, PT, R2, RZ, PT ;  /* 0x000000ff0200720c */ /* 0x000fc80003f05270 */
[----:B------:R-:W-:-:S13]  /*0250*/  ISETP.EQ.OR P0, PT, R0, R5, P0 ;  /* 0x000000050000720c */ /* 0x000fda0000702670 */
[----:B------:R-:W0:Y:S02]  /*0260*/  @!P0 LDC.64 R2, c[0x0][0x380] ;  /* 0x0000e000ff028b82 */ /* 0x000e240000000a00 */
[----:B0-----:R-:W-:-:S04]  /*0270*/  @!P0 IADD3 R2, P2, PT, R5, R2, RZ ;  /* 0x0000000205028210 */ /* 0x001fc80007f5e0ff */
[C---:B------:R-:W-:Y:S01]  /*0280*/  @!P0 LEA.HI.X.SX32 R3, R5.reuse, R3, 0x1, P2 ;  /* 0x0000000305038211 */ /* 0x040fe200010f0eff */
[----:B------:R-:W-:-:S04]  /*0290*/  VIADD R5, R5, 0x1 ;  /* 0x0000000105057836 */ /* 0x000fc80000000000 */
[----:B------:R0:W-:Y:S01]  /*02a0*/  @!P0 STG.E.U8 desc[UR4][R2.64], RZ ;  /* 0x000000ff02008986 */ /* 0x0001e2000c101104 */
[----:B------:R-:W-:-:S04]  /*02b0*/  I2FP.F32.S32 R6, R5 ;  /* 0x0000000500067245 */ /* 0x000fc80000201400 */
[----:B------:R-:W-:-:S13]  /*02c0*/  FSETP.GEU.AND P0, PT, R6, UR6, PT ;  /* 0x0000000606007c0b */ /* 0x000fda000bf0e000 */
[----:B0-----:R-:W-:Y:S05]  /*02d0*/  @!P0 BRA `(.L_x_0) ;  /* 0xfffffffc00b08947 */ /* 0x001fea000383ffff */
[----:B------:R-:W-:Y:S05]  /*02e0*/  EXIT ;  /* 0x000000000000794d */ /* 0x000fea0003800000 */
.L_x_1:
[----:B------:R-:W-:-:S00]  /*02f0*/  BRA `(.L_x_1) ;  /* 0xfffffffc00fc7947 */ /* 0x000fc0000383ffff */
[----:B------:R-:W-:-:S00]  /*0300*/  NOP ;  /* 0x0000000000007918 */ /* 0x000fc00000000000 */
[----:B------:R-:W-:-:S00]  /*0310*/  NOP ;  /* 0x0000000000007918 */ /* 0x000fc00000000000 */
[----:B------:R-:W-:-:S00]  /*0320*/  NOP ;  /* 0x0000000000007918 */ /* 0x000fc00000000000 */
[----:B------:R-:W-:-:S00]  /*0330*/  NOP ;  /* 0x0000000000007918 */ /* 0x000fc00000000000 */
[----:B------:R-:W-:-:S00]  /*0340*/  NOP ;  /* 0x0000000000007918 */ /* 0x000fc00000000000 */
[----:B------:R-:W-:-:S00]  /*0350*/  NOP ;  /* 0x0000000000007918 */ /* 0x000fc00000000000 */
[----:B------:R-:W-:-:S00]  /*0360*/  NOP ;  /* 0x0000000000007918 */ /* 0x000fc00000000000 */
[----:B------:R-:W-:-:S00]  /*0370*/  NOP ;  /* 0x0000000000007918 */ /* 0x000fc00000000000 */
.L_x_2:


//--------------------- .nv.shared.reserved.0     --------------------------
	.section	.nv.shared.reserved.0,"aw",@nobits
	.weak		__nv_reservedSMEM_offset_0_alias
	.size		__nv_reservedSMEM_offset_0_alias, 0, 64
	.other		__nv_reservedSMEM_offset_0_alias,@"STO_CUDA_RESERVED_SHARED STV_DEFAULT"
__nv_reservedSMEM_offset_0_alias:
	.zero		0
	.zero		64


//--------------------- .nv.constant0._Z8primemodPbf --------------------------
	.section	.nv.constant0._Z8primemodPbf,"a",@progbits
	.sectionflags	@""
	.align	4
.nv.constant0._Z8primemodPbf:
	.zero		908


//--------------------- SYMBOLS --------------------------

	.type		.nv.reservedSmem.offset0,@object
	.size		.nv.reservedSmem.offset0,0x4
